	.headerflags	@"EF_CUDA_TEXMODE_UNIFIED EF_CUDA_64BIT_ADDRESS EF_CUDA_ACCELERATORS EF_CUDA_SM90 EF_CUDA_VIRTUAL_SM(EF_CUDA_SM90)"
	.elftype	@"ET_EXEC"


//--------------------- .nv.info                  --------------------------
	.section	.nv.info,"",@"SHT_CUDA_INFO"
	.align	4


	//----- nvinfo : EIATTR_REGCOUNT
	.align		4
        /*0000*/ 	.byte	0x04, 0x2f
        /*0002*/ 	.short	(.L_3 - .L_2)
	.align		4
.L_2:
        /*0004*/ 	.word	index@(triton_poi_fused__native_batch_norm_legit_no_training_convolution_relu_threshold_backward_24)
        /*0008*/ 	.word	0x00000018


	//----- nvinfo : EIATTR_MIN_STACK_SIZE
	.align		4
.L_3:
        /*000c*/ 	.byte	0x04, 0x12
        /*000e*/ 	.short	(.L_5 - .L_4)
	.align		4
.L_4:
        /*0010*/ 	.word	index@(triton_poi_fused__native_batch_norm_legit_no_training_convolution_relu_threshold_backward_24)
        /*0014*/ 	.word	0x00000000


	//----- nvinfo : EIATTR_FRAME_SIZE
	.align		4
.L_5:
        /*0018*/ 	.byte	0x04, 0x11
        /*001a*/ 	.short	(.L_7 - .L_6)
	.align		4
.L_6:
        /*001c*/ 	.word	index@(triton_poi_fused__native_batch_norm_legit_no_training_convolution_relu_threshold_backward_24)
        /*0020*/ 	.word	0x00000000


	//----- nvinfo : EIATTR_MIN_STACK_SIZE
	.align		4
.L_7:
        /*0024*/ 	.byte	0x04, 0x12
        /*0026*/ 	.short	(.L_9 - .L_8)
	.align		4
.L_8:
        /*0028*/ 	.word	index@(triton_poi_fused__native_batch_norm_legit_no_training_convolution_relu_threshold_backward_24)
        /*002c*/ 	.word	0x00000000
.L_9:


//--------------------- .nv.info.triton_poi_fused__native_batch_norm_legit_no_training_convolution_relu_threshold_backward_24 --------------------------
	.section	.nv.info.triton_poi_fused__native_batch_norm_legit_no_training_convolution_relu_threshold_backward_24,"",@"SHT_CUDA_INFO"
	.sectionflags	@""
	.align	4


	//----- nvinfo : EIATTR_CUDA_API_VERSION
	.align		4
        /*0000*/ 	.byte	0x04, 0x37
        /*0002*/ 	.short	(.L_11 - .L_10)
.L_10:
        /*0004*/ 	.word	0x0000007c


	//----- nvinfo : EIATTR_KPARAM_INFO
	.align		4
.L_11:
        /*0008*/ 	.byte	0x04, 0x17
        /*000a*/ 	.short	(.L_13 - .L_12)
.L_12:
        /*000c*/ 	.word	0x00000000
        /*0010*/ 	.short	0x0008
        /*0012*/ 	.short	0x0040
        /*0014*/ 	.byte	0x00, 0xf0, 0x11, 0x00


	//----- nvinfo : EIATTR_KPARAM_INFO
	.align		4
.L_13:
        /*0018*/ 	.byte	0x04, 0x17
        /*001a*/ 	.short	(.L_15 - .L_14)
.L_14:
        /*001c*/ 	.word	0x00000000
        /*0020*/ 	.short	0x0007
        /*0022*/ 	.short	0x0038
        /*0024*/ 	.byte	0x00, 0xf4, 0x21, 0x00


	//----- nvinfo : EIATTR_KPARAM_INFO
	.align		4
.L_15:
        /*0028*/ 	.byte	0x04, 0x17
        /*002a*/ 	.short	(.L_17 - .L_16)
.L_16:
        /*002c*/ 	.word	0x00000000
        /*0030*/ 	.short	0x0006
        /*0032*/ 	.short	0x0030
        /*0034*/ 	.byte	0x00, 0xf4, 0x21, 0x00


	//----- nvinfo : EIATTR_KPARAM_INFO
	.align		4
.L_17:
        /*0038*/ 	.byte	0x04, 0x17
        /*003a*/ 	.short	(.L_19 - .L_18)
.L_18:
        /*003c*/ 	.word	0x00000000
        /*0040*/ 	.short	0x0005
        /*0042*/ 	.short	0x0028
        /*0044*/ 	.byte	0x00, 0xf4, 0x21, 0x00


	//----- nvinfo : EIATTR_KPARAM_INFO
	.align		4
.L_19:
        /*0048*/ 	.byte	0x04, 0x17
        /*004a*/ 	.short	(.L_21 - .L_20)
.L_20:
        /*004c*/ 	.word	0x00000000
        /*0050*/ 	.short	0x0004
        /*0052*/ 	.short	0x0020
        /*0054*/ 	.byte	0x00, 0xf4, 0x21, 0x00


	//----- nvinfo : EIATTR_KPARAM_INFO
	.align		4
.L_21:
        /*0058*/ 	.byte	0x04, 0x17
        /*005a*/ 	.short	(.L_23 - .L_22)
.L_22:
        /*005c*/ 	.word	0x00000000
        /*0060*/ 	.short	0x0003
        /*0062*/ 	.short	0x0018
        /*0064*/ 	.byte	0x00, 0xf4, 0x21, 0x00


	//----- nvinfo : EIATTR_KPARAM_INFO
	.align		4
.L_23:
        /*0068*/ 	.byte	0x04, 0x17
        /*006a*/ 	.short	(.L_25 - .L_24)
.L_24:
        /*006c*/ 	.word	0x00000000
        /*0070*/ 	.short	0x0002
        /*0072*/ 	.short	0x0010
        /*0074*/ 	.byte	0x00, 0xf4, 0x21, 0x00


	//----- nvinfo : EIATTR_KPARAM_INFO
	.align		4
.L_25:
        /*0078*/ 	.byte	0x04, 0x17
        /*007a*/ 	.short	(.L_27 - .L_26)
.L_26:
        /*007c*/ 	.word	0x00000000
        /*0080*/ 	.short	0x0001
        /*0082*/ 	.short	0x0008
        /*0084*/ 	.byte	0x00, 0xf4, 0x21, 0x00


	//----- nvinfo : EIATTR_KPARAM_INFO
	.align		4
.L_27:
        /*0088*/ 	.byte	0x04, 0x17
        /*008a*/ 	.short	(.L_29 - .L_28)
.L_28:
        /*008c*/ 	.word	0x00000000
        /*0090*/ 	.short	0x0000
        /*0092*/ 	.short	0x0000
        /*0094*/ 	.byte	0x00, 0xf4, 0x21, 0x00


	//----- nvinfo : EIATTR_SPARSE_MMA_MASK
	.align		4
.L_29:
        /*0098*/ 	.byte	0x03, 0x50
        /*009a*/ 	.short	0x0000


	//----- nvinfo : EIATTR_MAXREG_COUNT
	.align		4
        /*009c*/ 	.byte	0x03, 0x1b
        /*009e*/ 	.short	0x00ff


	//----- nvinfo : EIATTR_EXIT_INSTR_OFFSETS
	.align		4
        /*00a0*/ 	.byte	0x04, 0x1c
        /*00a2*/ 	.short	(.L_31 - .L_30)


	//   ....[0]....
.L_30:
        /*00a4*/ 	.word	0x00000570


	//----- nvinfo : EIATTR_REQNTID
	.align		4
.L_31:
        /*00a8*/ 	.byte	0x04, 0x10
        /*00aa*/ 	.short	(.L_33 - .L_32)
.L_32:
        /*00ac*/ 	.word	0x00000080
        /*00b0*/ 	.word	0x00000001
        /*00b4*/ 	.word	0x00000001


	//----- nvinfo : EIATTR_CBANK_PARAM_SIZE
	.align		4
.L_33:
        /*00b8*/ 	.byte	0x03, 0x19
        /*00ba*/ 	.short	0x0044


	//----- nvinfo : EIATTR_PARAM_CBANK
	.align		4
        /*00bc*/ 	.byte	0x04, 0x0a
        /*00be*/ 	.short	(.L_35 - .L_34)
	.align		4
.L_34:
        /*00c0*/ 	.word	index@(.nv.constant0.triton_poi_fused__native_batch_norm_legit_no_training_convolution_relu_threshold_backward_24)
        /*00c4*/ 	.short	0x0210
        /*00c6*/ 	.short	0x0044


	//----- nvinfo : EIATTR_SW_WAR
	.align		4
.L_35:
        /*00c8*/ 	.byte	0x04, 0x36
        /*00ca*/ 	.short	(.L_37 - .L_36)
.L_36:
        /*00cc*/ 	.word	0x00000008
.L_37:


//--------------------- .nv.callgraph             --------------------------
	.section	.nv.callgraph,"",@"SHT_CUDA_CALLGRAPH"
	.align	4
	.sectionentsize	8
	.align		4
        /*0000*/ 	.word	0x00000000
	.align		4
        /*0004*/ 	.word	0xffffffff
	.align		4
        /*0008*/ 	.word	0x00000000
	.align		4
        /*000c*/ 	.word	0xfffffffe
	.align		4
        /*0010*/ 	.word	0x00000000
	.align		4
        /*0014*/ 	.word	0xfffffffd
	.align		4
        /*0018*/ 	.word	0x00000000
	.align		4
        /*001c*/ 	.word	0xfffffffc


//--------------------- .nv.constant4             --------------------------
	.section	.nv.constant4,"a",@progbits
	.align	8
	.align		8
.nv.constant4:
        /*0000*/ 	.dword	_$_str
	.align		8
        /*0008*/ 	.dword	_$_str_$_2


//--------------------- .text.triton_poi_fused__native_batch_norm_legit_no_training_convolution_relu_threshold_backward_24 --------------------------
	.section	.text.triton_poi_fused__native_batch_norm_legit_no_training_convolution_relu_threshold_backward_24,"ax",@progbits
	.align	128
        .global         triton_poi_fused__native_batch_norm_legit_no_training_convolution_relu_threshold_backward_24
        .type           triton_poi_fused__native_batch_norm_legit_no_training_convolution_relu_threshold_backward_24,@function
        .size           triton_poi_fused__native_batch_norm_legit_no_training_convolution_relu_threshold_backward_24,(.L_x_1 - triton_poi_fused__native_batch_norm_legit_no_training_convolution_relu_threshold_backward_24)
        .other          triton_poi_fused__native_batch_norm_legit_no_training_convolution_relu_threshold_backward_24,@"STO_CUDA_ENTRY STV_DEFAULT"
triton_poi_fused__native_batch_norm_legit_no_training_convolution_relu_threshold_backward_24:
.text.triton_poi_fused__native_batch_norm_legit_no_training_convolution_relu_threshold_backward_24:
[----:B------:R-:W-:Y:S01]  /*0000*/  LDC R1, c[0x0][0x28] ;  /* 0x00000a00ff017b82 */ /* 0x000fe20000000800 */
[----:B------:R-:W1:Y:S07]  /*0010*/  S2R R0, SR_TID.X ;  /* 0x0000000000007919 */ /* 0x000e6e0000002100 */
[----:B------:R-:W2:Y:S01]  /*0020*/  LDC.64 R20, c[0x0][0x228] ;  /* 0x00008a00ff147b82 */ /* 0x000ea20000000a00 */
[----:B------:R-:W-:Y:S01]  /*0030*/  ULDC.64 UR4, c[0x0][0x208] ;  /* 0x0000820000047ab9 */ /* 0x000fe20000000a00 */
[----:B------:R-:W-:Y:S01]  /*0040*/  ULDC.64 UR6, c[0x0][0x248] ;  /* 0x0000920000067ab9 */ /* 0x000fe20000000a00 */
[----:B------:R-:W3:Y:S05]  /*0050*/  S2R R5, SR_CTAID.X ;  /* 0x0000000000057919 */ /* 0x000eea0000002500 */
[----:B------:R-:W4:Y:S08]  /*0060*/  LDC.64 R16, c[0x0][0x218] ;  /* 0x00008600ff107b82 */ /* 0x000f300000000a00 */
[----:B------:R-:W5:Y:S08]  /*0070*/  LDC.64 R18, c[0x0][0x220] ;  /* 0x00008800ff127b82 */ /* 0x000f700000000a00 */
[----:B------:R-:W4:Y:S01]  /*0080*/  LDC.64 R12, c[0x0][0x230] ;  /* 0x00008c00ff0c7b82 */ /* 0x000f220000000a00 */
[----:B-1----:R-:W-:-:S07]  /*0090*/  IMAD.SHL.U32 R0, R0, 0x4, RZ ;  /* 0x0000000400007824 */ /* 0x002fce00078e00ff */
[----:B------:R-:W1:Y:S01]  /*00a0*/  LDC.64 R8, c[0x0][0x238] ;  /* 0x00008e00ff087b82 */ /* 0x000e620000000a00 */
[----:B---3--:R-:W-:Y:S02]  /*00b0*/  SHF.R.S32.HI R3, RZ, 0x16, R5 ;  /* 0x00000016ff037819 */ /* 0x008fe40000011405 */
[----:B------:R-:W-:Y:S02]  /*00c0*/  LOP3.LUT R0, R0, 0x1fc, RZ, 0xc0, !PT ;  /* 0x000001fc00007812 */ /* 0x000fe400078ec0ff */
[----:B------:R-:W-:-:S03]  /*00d0*/  SGXT R3, R3, 0x1 ;  /* 0x000000010303781a */ /* 0x000fc60000000200 */
[----:B------:R-:W-:-:S05]  /*00e0*/  IMAD R0, R5, 0x200, R0 ;  /* 0x0000020005007824 */ /* 0x000fca00078e0200 */
[----:B------:R-:W-:-:S04]  /*00f0*/  LEA.HI R3, R3, R0, RZ, 0x4 ;  /* 0x0000000003037211 */ /* 0x000fc800078f20ff */
[--C-:B------:R-:W-:Y:S02]  /*0100*/  SHF.R.S32.HI R11, RZ, 0x4, R3.reuse ;  /* 0x00000004ff0b7819 */ /* 0x100fe40000011403 */
[----:B------:R-:W-:-:S04]  /*0110*/  SHF.R.S32.HI R2, RZ, 0x1f, R3 ;  /* 0x0000001fff027819 */ /* 0x000fc80000011403 */
[----:B------:R-:W-:-:S04]  /*0120*/  LEA.HI R2, R2, R11, RZ, 0xa ;  /* 0x0000000b02027211 */ /* 0x000fc800078f50ff */
[----:B------:R-:W-:-:S05]  /*0130*/  LOP3.LUT R2, R2, 0xfffffc00, RZ, 0xc0, !PT ;  /* 0xfffffc0002027812 */ /* 0x000fca00078ec0ff */
[----:B------:R-:W-:Y:S02]  /*0140*/  IMAD.IADD R11, R11, 0x1, -R2 ;  /* 0x000000010b0b7824 */ /* 0x000fe400078e0a02 */
[----:B------:R-:W3:Y:S02]  /*0150*/  LDC.64 R2, c[0x0][0x210] ;  /* 0x00008400ff027b82 */ /* 0x000ee40000000a00 */
[----:B--2---:R-:W-:-:S05]  /*0160*/  IMAD.WIDE R20, R11, 0x4, R20 ;  /* 0x000000040b147825 */ /* 0x004fca00078e0214 */
[----:B------:R1:W2:Y:S01]  /*0170*/  LDG.E.EL R10, desc[UR4][R20.64] ;  /* 0x00000004140a7981 */ /* 0x0002a2000c2e1900 */
[----:B----4-:R-:W-:-:S04]  /*0180*/  IMAD.WIDE R16, R11, 0x4, R16 ;  /* 0x000000040b107825 */ /* 0x010fc800078e0210 */
[----:B-----5:R-:W-:Y:S01]  /*0190*/  IMAD.WIDE R18, R11, 0x4, R18 ;  /* 0x000000040b127825 */ /* 0x020fe200078e0212 */
[----:B------:R4:W5:Y:S04]  /*01a0*/  LDG.E.EL R14, desc[UR4][R16.64] ;  /* 0x00000004100e7981 */ /* 0x000968000c2e1900 */
[----:B------:R-:W5:Y:S01]  /*01b0*/  LDG.E.EL R15, desc[UR4][R18.64] ;  /* 0x00000004120f7981 */ /* 0x000f62000c2e1900 */
[----:B---3--:R-:W-:-:S05]  /*01c0*/  IMAD.WIDE R2, R0, 0x4, R2 ;  /* 0x0000000400027825 */ /* 0x008fca00078e0202 */
[----:B------:R-:W5:Y:S01]  /*01d0*/  LDG.E.128 R4, desc[UR4][R2.64] ;  /* 0x0000000402047981 */ /* 0x000f62000c1e1d00 */
[----:B0-----:R-:W-:-:S04]  /*01e0*/  IMAD.WIDE R12, R11, 0x4, R12 ;  /* 0x000000040b0c7825 */ /* 0x001fc800078e020c */
[----:B-1----:R-:W-:Y:S02]  /*01f0*/  IMAD.WIDE R20, R11, 0x4, R8 ;  /* 0x000000040b147825 */ /* 0x002fe400078e0208 */
[----:B------:R0:W3:Y:S04]  /*0200*/  LDG.E.EL R8, desc[UR4][R12.64] ;  /* 0x000000040c087981 */ /* 0x0000e8000c2e1900 */
[----:B------:R-:W3:Y:S01]  /*0210*/  LDG.E.EL R9, desc[UR4][R20.64] ;  /* 0x0000000414097981 */ /* 0x000ee2000c2e1900 */
[----:B----4-:R-:W-:Y:S02]  /*0220*/  IMAD.MOV.U32 R16, RZ, RZ, 0x3e800000 ;  /* 0x3e800000ff107424 */ /* 0x010fe400078e00ff */
[----:B--2---:R-:W-:-:S04]  /*0230*/  FADD R10, R10, 9.9999997473787516356e-06 ;  /* 0x3727c5ac0a0a7421 */ /* 0x004fc80000000000 */
[----:B------:R-:W1:Y:S02]  /*0240*/  MUFU.SQRT R11, R10 ;  /* 0x0000000a000b7308 */ /* 0x000e640000002000 */
[C---:B-1----:R-:W-:Y:S02]  /*0250*/  FSETP.GT.AND P0, PT, R11.reuse, 8.50705917302346158658e+37, PT ;  /* 0x7e8000000b00780b */ /* 0x042fe40003f04000 */
[----:B------:R-:W-:-:S11]  /*0260*/  FSETP.GEU.AND P1, PT, R11, 1.175494350822287508e-38, PT ;  /* 0x008000000b00780b */ /* 0x000fd60003f2e000 */
[----:B------:R-:W-:-:S04]  /*0270*/  @P0 FMUL R11, R11, 0.25 ;  /* 0x3e8000000b0b0820 */ /* 0x000fc80000400000 */
[----:B------:R-:W-:-:S06]  /*0280*/  @!P1 FMUL R11, R11, 16777216 ;  /* 0x4b8000000b0b9820 */ /* 0x000fcc0000400000 */
[----:B------:R-:W1:Y:S01]  /*0290*/  MUFU.RCP R11, R11 ;  /* 0x0000000b000b7308 */ /* 0x000e620000001000 */
[----:B------:R-:W-:Y:S01]  /*02a0*/  FSEL R16, R16, 1, P0 ;  /* 0x3f80000010107808 */ /* 0x000fe20000000000 */
[--C-:B-----5:R-:W-:Y:S01]  /*02b0*/  FADD R4, R4, R14.reuse ;  /* 0x0000000e04047221 */ /* 0x120fe20000000000 */
[--C-:B------:R-:W-:Y:S01]  /*02c0*/  FADD R6, R6, R14.reuse ;  /* 0x0000000e06067221 */ /* 0x100fe20000000000 */
[--C-:B------:R-:W-:Y:S02]  /*02d0*/  FADD R5, R5, R14.reuse ;  /* 0x0000000e05057221 */ /* 0x100fe40000000000 */
[----:B------:R-:W-:Y:S01]  /*02e0*/  @!P1 FMUL R16, R16, 16777216 ;  /* 0x4b80000010109820 */ /* 0x000fe20000400000 */
[----:B------:R-:W-:Y:S01]  /*02f0*/  FADD R7, R7, R14 ;  /* 0x0000000e07077221 */ /* 0x000fe20000000000 */
[C---:B------:R-:W-:Y:S01]  /*0300*/  FADD R17, -R15.reuse, R4 ;  /* 0x000000040f117221 */ /* 0x040fe20000000100 */
[----:B0-----:R-:W-:Y:S01]  /*0310*/  FADD R13, -R15, R6 ;  /* 0x000000060f0d7221 */ /* 0x001fe20000000100 */
[----:B-1----:R-:W-:Y:S01]  /*0320*/  FMUL R16, R11, R16 ;  /* 0x000000100b107220 */ /* 0x002fe20000400000 */
[C---:B------:R-:W-:Y:S01]  /*0330*/  FADD R11, -R15.reuse, R5 ;  /* 0x000000050f0b7221 */ /* 0x040fe20000000100 */
[----:B------:R-:W-:-:S02]  /*0340*/  FADD R15, -R15, R7 ;  /* 0x000000070f0f7221 */ /* 0x000fc40000000100 */
[C---:B------:R-:W-:Y:S01]  /*0350*/  FMUL R10, R16.reuse, R17 ;  /* 0x00000011100a7220 */ /* 0x040fe20000400000 */
[C---:B------:R-:W-:Y:S01]  /*0360*/  FMUL R13, R16.reuse, R13 ;  /* 0x0000000d100d7220 */ /* 0x040fe20000400000 */
[C---:B------:R-:W-:Y:S01]  /*0370*/  FMUL R12, R16.reuse, R11 ;  /* 0x0000000b100c7220 */ /* 0x040fe20000400000 */
[----:B------:R-:W-:Y:S01]  /*0380*/  FMUL R16, R16, R15 ;  /* 0x0000000f10107220 */ /* 0x000fe20000400000 */
[C-C-:B---3--:R-:W-:Y:S01]  /*0390*/  FFMA R14, R8.reuse, R10, R9.reuse ;  /* 0x0000000a080e7223 */ /* 0x148fe20000000009 */
[C-C-:B------:R-:W-:Y:S01]  /*03a0*/  FFMA R11, R8.reuse, R13, R9.reuse ;  /* 0x0000000d080b7223 */ /* 0x140fe20000000009 */
[C-C-:B------:R-:W-:Y:S01]  /*03b0*/  FFMA R10, R8.reuse, R12, R9.reuse ;  /* 0x0000000c080a7223 */ /* 0x140fe20000000009 */
[----:B------:R-:W-:Y:S01]  /*03c0*/  FFMA R16, R8, R16, R9 ;  /* 0x0000001008107223 */ /* 0x000fe20000000009 */
[----:B------:R-:W0:Y:S01]  /*03d0*/  LDC.64 R12, c[0x0][0x240] ;  /* 0x00009000ff0c7b82 */ /* 0x000e220000000a00 */
[----:B------:R-:W-:Y:S02]  /*03e0*/  FSETP.GEU.AND P0, PT, R14, RZ, PT ;  /* 0x000000ff0e00720b */ /* 0x000fe40003f0e000 */
[----:B------:R-:W-:-:S02]  /*03f0*/  FSETP.GEU.AND P1, PT, R10, RZ, PT ;  /* 0x000000ff0a00720b */ /* 0x000fc40003f2e000 */
[C---:B------:R-:W-:Y:S02]  /*0400*/  FSETP.GEU.AND P2, PT, R11.reuse, RZ, PT ;  /* 0x000000ff0b00720b */ /* 0x040fe40003f4e000 */
[----:B------:R-:W-:Y:S02]  /*0410*/  FSETP.GEU.AND P3, PT, R16, RZ, PT ;  /* 0x000000ff1000720b */ /* 0x000fe40003f6e000 */
[----:B------:R-:W-:Y:S02]  /*0420*/  FSEL R9, R10, RZ, P1 ;  /* 0x000000ff0a097208 */ /* 0x000fe40000800000 */
[----:B------:R-:W-:Y:S02]  /*0430*/  FSEL R10, R11, RZ, P2 ;  /* 0x000000ff0b0a7208 */ /* 0x000fe40001000000 */
[----:B------:R-:W-:Y:S02]  /*0440*/  FSEL R8, R14, RZ, P0 ;  /* 0x000000ff0e087208 */ /* 0x000fe40000000000 */
[----:B------:R-:W-:-:S02]  /*0450*/  FSEL R11, R16, RZ, P3 ;  /* 0x000000ff100b7208 */ /* 0x000fc40001800000 */
[----:B------:R-:W-:Y:S02]  /*0460*/  FSETP.GTU.AND P0, PT, R8, RZ, PT ;  /* 0x000000ff0800720b */ /* 0x000fe40003f0c000 */
[----:B------:R-:W-:Y:S02]  /*0470*/  FSETP.GTU.AND P1, PT, R9, RZ, PT ;  /* 0x000000ff0900720b */ /* 0x000fe40003f2c000 */
[----:B------:R-:W-:Y:S02]  /*0480*/  FSETP.GTU.AND P2, PT, R10, RZ, PT ;  /* 0x000000ff0a00720b */ /* 0x000fe40003f4c000 */
[----:B------:R-:W-:Y:S02]  /*0490*/  FSETP.GTU.AND P3, PT, R11, RZ, PT ;  /* 0x000000ff0b00720b */ /* 0x000fe40003f6c000 */
[----:B------:R-:W-:Y:S02]  /*04a0*/  SEL R18, RZ, 0x1, P0 ;  /* 0x00000001ff127807 */ /* 0x000fe40000000000 */
[----:B------:R-:W-:-:S02]  /*04b0*/  SEL R17, RZ, 0x1, P1 ;  /* 0x00000001ff117807 */ /* 0x000fc40000800000 */
[----:B------:R-:W-:Y:S02]  /*04c0*/  SEL R16, RZ, 0x1, P2 ;  /* 0x00000001ff107807 */ /* 0x000fe40001000000 */
[----:B------:R-:W-:Y:S02]  /*04d0*/  SEL R15, RZ, 0x1, P3 ;  /* 0x00000001ff0f7807 */ /* 0x000fe40001800000 */
[----:B------:R-:W-:Y:S02]  /*04e0*/  IADD3 R14, P0, R0, UR6, RZ ;  /* 0x00000006000e7c10 */ /* 0x000fe4000ff1e0ff */
[----:B------:R-:W-:Y:S02]  /*04f0*/  PRMT R17, R18, 0x3340, R17 ;  /* 0x0000334012117816 */ /* 0x000fe40000000011 */
[----:B------:R-:W-:Y:S01]  /*0500*/  PRMT R16, R16, 0x3340, R15 ;  /* 0x0000334010107816 */ /* 0x000fe2000000000f */
[C---:B0-----:R-:W-:Y:S01]  /*0510*/  IMAD.WIDE R12, R0.reuse, 0x4, R12 ;  /* 0x00000004000c7825 */ /* 0x041fe200078e020c */
[----:B------:R-:W-:-:S02]  /*0520*/  LEA.HI.X.SX32 R15, R0, UR7, 0x1, P0 ;  /* 0x00000007000f7c11 */ /* 0x000fc400080f0eff */
[----:B------:R-:W-:Y:S01]  /*0530*/  PRMT R17, R17, 0x5410, R16 ;  /* 0x0000541011117816 */ /* 0x000fe20000000010 */
[----:B------:R-:W-:Y:S04]  /*0540*/  STG.E.128 desc[UR4][R2.64], R4 ;  /* 0x0000000402007986 */ /* 0x000fe8000c101d04 */
[----:B------:R-:W-:Y:S04]  /*0550*/  STG.E.128 desc[UR4][R12.64], R8 ;  /* 0x000000080c007986 */ /* 0x000fe8000c101d04 */
[----:B------:R-:W-:Y:S01]  /*0560*/  STG.E desc[UR4][R14.64], R17 ;  /* 0x000000110e007986 */ /* 0x000fe2000c101904 */
[----:B------:R-:W-:Y:S05]  /*0570*/  EXIT ;  /* 0x000000000000794d */ /* 0x000fea0003800000 */
.L_x_0:
[----:B------:R-:W-:-:S00]  /*0580*/  BRA `(.L_x_0) ;  /* 0xfffffffc00fc7947 */ /* 0x000fc0000383ffff */
[----:B------:R-:W-:-:S00]  /*0590*/  NOP ;  /* 0x0000000000007918 */ /* 0x000fc00000000000 */
        /* <DEDUP_REMOVED lines=14> */
.L_x_1:


//--------------------- .nv.global.init           --------------------------
	.section	.nv.global.init,"aw",@progbits
.nv.global.init:
	.type		_$_str,@object
	.size		_$_str,(_$_str_$_2 - _$_str)
_$_str:
        /*0000*/ 	.byte	0x5f, 0x5f, 0x43, 0x55, 0x44, 0x41, 0x5f, 0x46, 0x54, 0x5a, 0x00
	.type		_$_str_$_2,@object
	.size		_$_str_$_2,(.L_1 - _$_str_$_2)
_$_str_$_2:
        /*000b*/ 	.byte	0x5f, 0x5f, 0x43, 0x55, 0x44, 0x41, 0x5f, 0x50, 0x52, 0x45, 0x43, 0x5f, 0x53, 0x51, 0x52, 0x54
        /*001b*/ 	.byte	0x00
.L_1:


//--------------------- .nv.constant0.triton_poi_fused__native_batch_norm_legit_no_training_convolution_relu_threshold_backward_24 --------------------------
	.section	.nv.constant0.triton_poi_fused__native_batch_norm_legit_no_training_convolution_relu_threshold_backward_24,"a",@progbits
	.sectionflags	@""
	.align	4
.nv.constant0.triton_poi_fused__native_batch_norm_legit_no_training_convolution_relu_threshold_backward_24:
	.zero		596
